	.headerflags	@"EF_CUDA_TEXMODE_UNIFIED EF_CUDA_64BIT_ADDRESS EF_CUDA_ACCELERATORS EF_CUDA_SM90 EF_CUDA_VIRTUAL_SM(EF_CUDA_SM90)"
	.elftype	@"ET_EXEC"


//--------------------- .nv.info                  --------------------------
	.section	.nv.info,"",@"SHT_CUDA_INFO"
	.align	4


	//----- nvinfo : EIATTR_REGCOUNT
	.align		4
        /*0000*/ 	.byte	0x04, 0x2f
        /*0002*/ 	.short	(.L_3 - .L_2)
	.align		4
.L_2:
        /*0004*/ 	.word	index@(triton_poi_fused__native_batch_norm_legit_no_training_cat_relu_90)
        /*0008*/ 	.word	0x0000001c


	//----- nvinfo : EIATTR_MIN_STACK_SIZE
	.align		4
.L_3:
        /*000c*/ 	.byte	0x04, 0x12
        /*000e*/ 	.short	(.L_5 - .L_4)
	.align		4
.L_4:
        /*0010*/ 	.word	index@(triton_poi_fused__native_batch_norm_legit_no_training_cat_relu_90)
        /*0014*/ 	.word	0x00000000


	//----- nvinfo : EIATTR_FRAME_SIZE
	.align		4
.L_5:
        /*0018*/ 	.byte	0x04, 0x11
        /*001a*/ 	.short	(.L_7 - .L_6)
	.align		4
.L_6:
        /*001c*/ 	.word	index@(triton_poi_fused__native_batch_norm_legit_no_training_cat_relu_90)
        /*0020*/ 	.word	0x00000000


	//----- nvinfo : EIATTR_MIN_STACK_SIZE
	.align		4
.L_7:
        /*0024*/ 	.byte	0x04, 0x12
        /*0026*/ 	.short	(.L_9 - .L_8)
	.align		4
.L_8:
        /*0028*/ 	.word	index@(triton_poi_fused__native_batch_norm_legit_no_training_cat_relu_90)
        /*002c*/ 	.word	0x00000000
.L_9:


//--------------------- .nv.info.triton_poi_fused__native_batch_norm_legit_no_training_cat_relu_90 --------------------------
	.section	.nv.info.triton_poi_fused__native_batch_norm_legit_no_training_cat_relu_90,"",@"SHT_CUDA_INFO"
	.sectionflags	@""
	.align	4


	//----- nvinfo : EIATTR_CUDA_API_VERSION
	.align		4
        /*0000*/ 	.byte	0x04, 0x37
        /*0002*/ 	.short	(.L_11 - .L_10)
.L_10:
        /*0004*/ 	.word	0x0000007c


	//----- nvinfo : EIATTR_KPARAM_INFO
	.align		4
.L_11:
        /*0008*/ 	.byte	0x04, 0x17
        /*000a*/ 	.short	(.L_13 - .L_12)
.L_12:
        /*000c*/ 	.word	0x00000000
        /*0010*/ 	.short	0x0008
        /*0012*/ 	.short	0x0040
        /*0014*/ 	.byte	0x00, 0xf0, 0x11, 0x00


	//----- nvinfo : EIATTR_KPARAM_INFO
	.align		4
.L_13:
        /*0018*/ 	.byte	0x04, 0x17
        /*001a*/ 	.short	(.L_15 - .L_14)
.L_14:
        /*001c*/ 	.word	0x00000000
        /*0020*/ 	.short	0x0007
        /*0022*/ 	.short	0x0038
        /*0024*/ 	.byte	0x00, 0xf4, 0x21, 0x00


	//----- nvinfo : EIATTR_KPARAM_INFO
	.align		4
.L_15:
        /*0028*/ 	.byte	0x04, 0x17
        /*002a*/ 	.short	(.L_17 - .L_16)
.L_16:
        /*002c*/ 	.word	0x00000000
        /*0030*/ 	.short	0x0006
        /*0032*/ 	.short	0x0030
        /*0034*/ 	.byte	0x00, 0xf4, 0x21, 0x00


	//----- nvinfo : EIATTR_KPARAM_INFO
	.align		4
.L_17:
        /*0038*/ 	.byte	0x04, 0x17
        /*003a*/ 	.short	(.L_19 - .L_18)
.L_18:
        /*003c*/ 	.word	0x00000000
        /*0040*/ 	.short	0x0005
        /*0042*/ 	.short	0x0028
        /*0044*/ 	.byte	0x00, 0xf4, 0x21, 0x00


	//----- nvinfo : EIATTR_KPARAM_INFO
	.align		4
.L_19:
        /*0048*/ 	.byte	0x04, 0x17
        /*004a*/ 	.short	(.L_21 - .L_20)
.L_20:
        /*004c*/ 	.word	0x00000000
        /*0050*/ 	.short	0x0004
        /*0052*/ 	.short	0x0020
        /*0054*/ 	.byte	0x00, 0xf4, 0x21, 0x00


	//----- nvinfo : EIATTR_KPARAM_INFO
	.align		4
.L_21:
        /*0058*/ 	.byte	0x04, 0x17
        /*005a*/ 	.short	(.L_23 - .L_22)
.L_22:
        /*005c*/ 	.word	0x00000000
        /*0060*/ 	.short	0x0003
        /*0062*/ 	.short	0x0018
        /*0064*/ 	.byte	0x00, 0xf4, 0x21, 0x00


	//----- nvinfo : EIATTR_KPARAM_INFO
	.align		4
.L_23:
        /*0068*/ 	.byte	0x04, 0x17
        /*006a*/ 	.short	(.L_25 - .L_24)
.L_24:
        /*006c*/ 	.word	0x00000000
        /*0070*/ 	.short	0x0002
        /*0072*/ 	.short	0x0010
        /*0074*/ 	.byte	0x00, 0xf4, 0x21, 0x00


	//----- nvinfo : EIATTR_KPARAM_INFO
	.align		4
.L_25:
        /*0078*/ 	.byte	0x04, 0x17
        /*007a*/ 	.short	(.L_27 - .L_26)
.L_26:
        /*007c*/ 	.word	0x00000000
        /*0080*/ 	.short	0x0001
        /*0082*/ 	.short	0x0008
        /*0084*/ 	.byte	0x00, 0xf4, 0x21, 0x00


	//----- nvinfo : EIATTR_KPARAM_INFO
	.align		4
.L_27:
        /*0088*/ 	.byte	0x04, 0x17
        /*008a*/ 	.short	(.L_29 - .L_28)
.L_28:
        /*008c*/ 	.word	0x00000000
        /*0090*/ 	.short	0x0000
        /*0092*/ 	.short	0x0000
        /*0094*/ 	.byte	0x00, 0xf4, 0x21, 0x00


	//----- nvinfo : EIATTR_SPARSE_MMA_MASK
	.align		4
.L_29:
        /*0098*/ 	.byte	0x03, 0x50
        /*009a*/ 	.short	0x0000


	//----- nvinfo : EIATTR_MAXREG_COUNT
	.align		4
        /*009c*/ 	.byte	0x03, 0x1b
        /*009e*/ 	.short	0x00ff


	//----- nvinfo : EIATTR_EXIT_INSTR_OFFSETS
	.align		4
        /*00a0*/ 	.byte	0x04, 0x1c
        /*00a2*/ 	.short	(.L_31 - .L_30)


	//   ....[0]....
.L_30:
        /*00a4*/ 	.word	0x00000680


	//   ....[1]....
        /*00a8*/ 	.word	0x000006a0


	//----- nvinfo : EIATTR_REQNTID
	.align		4
.L_31:
        /*00ac*/ 	.byte	0x04, 0x10
        /*00ae*/ 	.short	(.L_33 - .L_32)
.L_32:
        /*00b0*/ 	.word	0x00000080
        /*00b4*/ 	.word	0x00000001
        /*00b8*/ 	.word	0x00000001


	//----- nvinfo : EIATTR_CBANK_PARAM_SIZE
	.align		4
.L_33:
        /*00bc*/ 	.byte	0x03, 0x19
        /*00be*/ 	.short	0x0044


	//----- nvinfo : EIATTR_PARAM_CBANK
	.align		4
        /*00c0*/ 	.byte	0x04, 0x0a
        /*00c2*/ 	.short	(.L_35 - .L_34)
	.align		4
.L_34:
        /*00c4*/ 	.word	index@(.nv.constant0.triton_poi_fused__native_batch_norm_legit_no_training_cat_relu_90)
        /*00c8*/ 	.short	0x0210
        /*00ca*/ 	.short	0x0044


	//----- nvinfo : EIATTR_SW_WAR
	.align		4
.L_35:
        /*00cc*/ 	.byte	0x04, 0x36
        /*00ce*/ 	.short	(.L_37 - .L_36)
.L_36:
        /*00d0*/ 	.word	0x00000008
.L_37:


//--------------------- .nv.callgraph             --------------------------
	.section	.nv.callgraph,"",@"SHT_CUDA_CALLGRAPH"
	.align	4
	.sectionentsize	8
	.align		4
        /*0000*/ 	.word	0x00000000
	.align		4
        /*0004*/ 	.word	0xffffffff
	.align		4
        /*0008*/ 	.word	0x00000000
	.align		4
        /*000c*/ 	.word	0xfffffffe
	.align		4
        /*0010*/ 	.word	0x00000000
	.align		4
        /*0014*/ 	.word	0xfffffffd
	.align		4
        /*0018*/ 	.word	0x00000000
	.align		4
        /*001c*/ 	.word	0xfffffffc


//--------------------- .nv.constant4             --------------------------
	.section	.nv.constant4,"a",@progbits
	.align	8
	.align		8
.nv.constant4:
        /*0000*/ 	.dword	_$_str
	.align		8
        /*0008*/ 	.dword	_$_str_$_2


//--------------------- .text.triton_poi_fused__native_batch_norm_legit_no_training_cat_relu_90 --------------------------
	.section	.text.triton_poi_fused__native_batch_norm_legit_no_training_cat_relu_90,"ax",@progbits
	.align	128
        .global         triton_poi_fused__native_batch_norm_legit_no_training_cat_relu_90
        .type           triton_poi_fused__native_batch_norm_legit_no_training_cat_relu_90,@function
        .size           triton_poi_fused__native_batch_norm_legit_no_training_cat_relu_90,(.L_x_1 - triton_poi_fused__native_batch_norm_legit_no_training_cat_relu_90)
        .other          triton_poi_fused__native_batch_norm_legit_no_training_cat_relu_90,@"STO_CUDA_ENTRY STV_DEFAULT"
triton_poi_fused__native_batch_norm_legit_no_training_cat_relu_90:
.text.triton_poi_fused__native_batch_norm_legit_no_training_cat_relu_90:
[----:B------:R-:W0:Y:S01]  /*0000*/  LDC R1, c[0x0][0x28] ;  /* 0x00000a00ff017b82 */ /* 0x000e220000000800 */
[----:B------:R-:W1:Y:S07]  /*0010*/  S2R R0, SR_TID.X ;  /* 0x0000000000007919 */ /* 0x000e6e0000002100 */
[----:B------:R-:W2:Y:S01]  /*0020*/  LDC.64 R4, c[0x0][0x228] ;  /* 0x00008a00ff047b82 */ /* 0x000ea20000000a00 */
[----:B------:R-:W-:Y:S01]  /*0030*/  IMAD.MOV.U32 R6, RZ, RZ, RZ ;  /* 0x000000ffff067224 */ /* 0x000fe200078e00ff */
[----:B------:R-:W-:Y:S01]  /*0040*/  ULDC.64 UR4, c[0x0][0x208] ;  /* 0x0000820000047ab9 */ /* 0x000fe20000000a00 */
[----:B------:R-:W3:Y:S01]  /*0050*/  S2R R3, SR_CTAID.X ;  /* 0x0000000000037919 */ /* 0x000ee20000002500 */
[----:B------:R-:W-:Y:S01]  /*0060*/  IMAD.MOV.U32 R10, RZ, RZ, RZ ;  /* 0x000000ffff0a7224 */ /* 0x000fe200078e00ff */
[----:B------:R-:W-:-:S03]  /*0070*/  ULDC.64 UR6, c[0x0][0x218] ;  /* 0x0000860000067ab9 */ /* 0x000fc60000000a00 */
[----:B------:R-:W4:Y:S01]  /*0080*/  LDC.64 R14, c[0x0][0x220] ;  /* 0x00008800ff0e7b82 */ /* 0x000f220000000a00 */
[----:B-1----:R-:W-:-:S05]  /*0090*/  IMAD.SHL.U32 R0, R0, 0x2, RZ ;  /* 0x0000000200007824 */ /* 0x002fca00078e00ff */
[----:B------:R-:W-:-:S05]  /*00a0*/  LOP3.LUT R0, R0, 0xfe, RZ, 0xc0, !PT ;  /* 0x000000fe00007812 */ /* 0x000fca00078ec0ff */
[----:B---3--:R-:W-:-:S05]  /*00b0*/  IMAD R0, R3, 0x100, R0 ;  /* 0x0000010003007824 */ /* 0x008fca00078e0200 */
[----:B------:R-:W-:Y:S02]  /*00c0*/  SHF.R.S32.HI R3, RZ, 0x1f, R0 ;  /* 0x0000001fff037819 */ /* 0x000fe40000011400 */
[----:B------:R-:W-:Y:S02]  /*00d0*/  ISETP.GE.AND P0, PT, R0, 0x2a00, PT ;  /* 0x00002a000000780c */ /* 0x000fe40003f06270 */
[----:B------:R-:W-:-:S04]  /*00e0*/  LEA.HI R3, R3, R0, RZ, 0x2 ;  /* 0x0000000003037211 */ /* 0x000fc800078f10ff */
[----:B------:R-:W-:-:S05]  /*00f0*/  SHF.R.S32.HI R11, RZ, 0x2, R3 ;  /* 0x00000002ff0b7819 */ /* 0x000fca0000011403 */
[----:B------:R-:W-:-:S05]  /*0100*/  IMAD.HI R2, R11, 0x30c30c31, RZ ;  /* 0x30c30c310b027827 */ /* 0x000fca00078e02ff */
[----:B------:R-:W-:-:S04]  /*0110*/  SHF.R.U32.HI R7, RZ, 0x1f, R2 ;  /* 0x0000001fff077819 */ /* 0x000fc80000011602 */
[----:B------:R-:W-:-:S05]  /*0120*/  LEA.HI.SX32 R2, R2, R7, 0x19 ;  /* 0x0000000702027211 */ /* 0x000fca00078fcaff */
[----:B------:R-:W-:-:S04]  /*0130*/  IMAD R11, R2, -0x2a0, R11 ;  /* 0xfffffd60020b7824 */ /* 0x000fc800078e020b */
[----:B--2---:R-:W-:-:S05]  /*0140*/  IMAD.WIDE R4, R11, 0x4, R4 ;  /* 0x000000040b047825 */ /* 0x004fca00078e0204 */
[----:B------:R-:W2:Y:S01]  /*0150*/  @!P0 LDG.E.EL R6, desc[UR4][R4.64] ;  /* 0x0000000404068981 */ /* 0x000ea2000c2e1900 */
[----:B------:R-:W-:-:S03]  /*0160*/  IMAD.HI R2, R0, 0x30c30c31, RZ ;  /* 0x30c30c3100027827 */ /* 0x000fc600078e02ff */
[----:B------:R1:W3:Y:S01]  /*0170*/  @!P0 LDG.E.EL R10, desc[UR4][R4.64] ;  /* 0x00000004040a8981 */ /* 0x0002e2000c2e1900 */
[----:B------:R-:W-:Y:S01]  /*0180*/  LOP3.LUT R7, R3, 0xfffffffc, RZ, 0xc0, !PT ;  /* 0xfffffffc03077812 */ /* 0x000fe200078ec0ff */
[----:B------:R-:W-:Y:S01]  /*0190*/  IMAD.SHL.U32 R8, R11, 0x4, RZ ;  /* 0x000000040b087824 */ /* 0x000fe200078e00ff */
[----:B------:R-:W-:Y:S02]  /*01a0*/  SHF.R.U32.HI R9, RZ, 0x1f, R2 ;  /* 0x0000001fff097819 */ /* 0x000fe40000011602 */
[----:B------:R-:W-:Y:S02]  /*01b0*/  IADD3 R7, R0, -R7, RZ ;  /* 0x8000000700077210 */ /* 0x000fe40007ffe0ff */
[----:B------:R-:W-:Y:S02]  /*01c0*/  LEA.HI.SX32 R17, R2, R9, 0x17 ;  /* 0x0000000902117211 */ /* 0x000fe400078fbaff */
[----:B------:R-:W5:Y:S03]  /*01d0*/  LDC.64 R2, c[0x0][0x210] ;  /* 0x00008400ff027b82 */ /* 0x000f660000000a00 */
[----:B------:R-:W-:-:S02]  /*01e0*/  IMAD.SHL.U32 R9, R17, 0x80, RZ ;  /* 0x0000008011097824 */ /* 0x000fc400078e00ff */
[----:B-1----:R-:W-:-:S03]  /*01f0*/  IMAD R4, R17, -0xa80, R0 ;  /* 0xfffff58011047824 */ /* 0x002fc600078e0200 */
[--C-:B------:R-:W-:Y:S01]  /*0200*/  IADD3 R18, P1, P2, R8, R7, R9.reuse ;  /* 0x0000000708127210 */ /* 0x100fe20007a3e009 */
[----:B------:R-:W-:Y:S01]  /*0210*/  IMAD R25, R17, 0xa00, R4 ;  /* 0x00000a0011197824 */ /* 0x000fe200078e0204 */
[----:B------:R-:W-:Y:S02]  /*0220*/  SHF.R.S32.HI R13, RZ, 0x1f, R9 ;  /* 0x0000001fff0d7819 */ /* 0x000fe40000011409 */
[----:B------:R-:W-:Y:S02]  /*0230*/  CS2R R4, SRZ ;  /* 0x0000000000047805 */ /* 0x000fe4000001ff00 */
[----:B------:R-:W-:Y:S02]  /*0240*/  SHF.R.S32.HI R8, RZ, 0x1f, R8 ;  /* 0x0000001fff087819 */ /* 0x000fe40000011408 */
[----:B------:R-:W-:Y:S02]  /*0250*/  SHF.R.S32.HI R7, RZ, 0x1f, R7 ;  /* 0x0000001fff077819 */ /* 0x000fe40000011407 */
[----:B------:R-:W-:-:S02]  /*0260*/  LEA R16, P3, R18, UR6, 0x2 ;  /* 0x0000000612107c11 */ /* 0x000fc4000f8610ff */
[----:B------:R-:W-:Y:S02]  /*0270*/  IADD3.X R7, R8, R7, R13, P1, P2 ;  /* 0x0000000708077210 */ /* 0x000fe40000fe440d */
[----:B------:R-:W1:Y:S01]  /*0280*/  LDC.64 R12, c[0x0][0x230] ;  /* 0x00008c00ff0c7b82 */ /* 0x000e620000000a00 */
[C---:B------:R-:W-:Y:S02]  /*0290*/  ISETP.GE.AND P2, PT, R11.reuse, 0x280, PT ;  /* 0x000002800b00780c */ /* 0x040fe40003f46270 */
[----:B------:R-:W-:Y:S01]  /*02a0*/  ISETP.GT.AND P1, PT, R11, 0x27f, !P0 ;  /* 0x0000027f0b00780c */ /* 0x000fe20004724270 */
[----:B-----5:R-:W-:Y:S01]  /*02b0*/  IMAD.WIDE R24, R25, 0x4, R2 ;  /* 0x0000000419187825 */ /* 0x020fe200078e0202 */
[----:B------:R-:W-:Y:S02]  /*02c0*/  ISETP.LT.AND P4, PT, R0, 0x2a00, !P2 ;  /* 0x00002a000000780c */ /* 0x000fe40005781270 */
[----:B------:R-:W-:Y:S02]  /*02d0*/  CS2R R2, SRZ ;  /* 0x0000000000027805 */ /* 0x000fe4000001ff00 */
[----:B------:R-:W-:Y:S01]  /*02e0*/  LEA.HI.X R17, R18, UR7, R7, 0x2, P3 ;  /* 0x0000000712117c11 */ /* 0x000fe200098f1407 */
[----:B------:R-:W5:Y:S01]  /*02f0*/  LDC.64 R8, c[0x0][0x238] ;  /* 0x00008e00ff087b82 */ /* 0x000f620000000a00 */
[----:B------:R-:W-:Y:S01]  /*0300*/  HFMA2.MMA R7, -RZ, RZ, 0, 0 ;  /* 0x00000000ff077435 */ /* 0x000fe200000001ff */
[----:B----4-:R-:W-:Y:S01]  /*0310*/  IMAD.WIDE R22, R11, 0x4, R14 ;  /* 0x000000040b167825 */ /* 0x010fe200078e020e */
[----:B------:R-:W-:-:S03]  /*0320*/  CS2R R14, SRZ ;  /* 0x00000000000e7805 */ /* 0x000fc6000001ff00 */
[----:B------:R-:W4:Y:S04]  /*0330*/  @P1 LDG.E.64 R4, desc[UR4][R16.64+-0x2800] ;  /* 0xffd8000410041981 */ /* 0x000f28000c1e1b00 */
[----:B------:R-:W4:Y:S01]  /*0340*/  @P4 LDG.E.64 R2, desc[UR4][R24.64] ;  /* 0x0000000418024981 */ /* 0x000f22000c1e1b00 */
[----:B------:R-:W-:-:S03]  /*0350*/  IMAD.MOV.U32 R20, RZ, RZ, RZ ;  /* 0x000000ffff147224 */ /* 0x000fc600078e00ff */
[----:B------:R-:W4:Y:S01]  /*0360*/  @!P0 LDG.E.EL R7, desc[UR4][R22.64] ;  /* 0x0000000416078981 */ /* 0x000f22000c2e1900 */
[----:B-1----:R-:W-:-:S03]  /*0370*/  IMAD.WIDE R12, R11, 0x4, R12 ;  /* 0x000000040b0c7825 */ /* 0x002fc600078e020c */
[----:B------:R-:W4:Y:S01]  /*0380*/  @!P0 LDG.E.EL R14, desc[UR4][R22.64] ;  /* 0x00000004160e8981 */ /* 0x000f22000c2e1900 */
[----:B------:R-:W-:Y:S02]  /*0390*/  IMAD.MOV.U32 R18, RZ, RZ, RZ ;  /* 0x000000ffff127224 */ /* 0x000fe400078e00ff */
[----:B-----5:R-:W-:Y:S01]  /*03a0*/  IMAD.WIDE R8, R11, 0x4, R8 ;  /* 0x000000040b087825 */ /* 0x020fe200078e0208 */
[----:B------:R-:W-:Y:S01]  /*03b0*/  MOV R11, RZ ;  /* 0x000000ff000b7202 */ /* 0x000fe20000000f00 */
[----:B------:R-:W5:Y:S04]  /*03c0*/  @!P0 LDG.E.EL R20, desc[UR4][R12.64] ;  /* 0x000000040c148981 */ /* 0x000f68000c2e1900 */
[----:B------:R1:W5:Y:S04]  /*03d0*/  @!P0 LDG.E.EL R18, desc[UR4][R12.64] ;  /* 0x000000040c128981 */ /* 0x000368000c2e1900 */
[----:B------:R-:W5:Y:S04]  /*03e0*/  @!P0 LDG.E.EL R15, desc[UR4][R8.64] ;  /* 0x00000004080f8981 */ /* 0x000f68000c2e1900 */
[----:B------:R1:W5:Y:S01]  /*03f0*/  @!P0 LDG.E.EL R11, desc[UR4][R8.64] ;  /* 0x00000004080b8981 */ /* 0x000362000c2e1900 */
[----:B------:R-:W-:Y:S01]  /*0400*/  IMAD.MOV.U32 R21, RZ, RZ, 0x3e800000 ;  /* 0x3e800000ff157424 */ /* 0x000fe200078e00ff */
[----:B-1----:R-:W1:Y:S08]  /*0410*/  LDC.64 R12, c[0x0][0x240] ;  /* 0x00009000ff0c7b82 */ /* 0x002e700000000a00 */
[----:B0-----:R-:W0:Y:S01]  /*0420*/  LDC.64 R8, c[0x0][0x248] ;  /* 0x00009200ff087b82 */ /* 0x001e220000000a00 */
[----:B-1----:R-:W-:-:S04]  /*0430*/  IMAD.WIDE R12, R0, 0x4, R12 ;  /* 0x00000004000c7825 */ /* 0x002fc800078e020c */
[----:B0-----:R-:W-:-:S04]  /*0440*/  IMAD.WIDE R8, R0, 0x4, R8 ;  /* 0x0000000400087825 */ /* 0x001fc800078e0208 */
[----:B--2---:R-:W-:-:S04]  /*0450*/  FADD R6, R6, 9.9999997473787516356e-06 ;  /* 0x3727c5ac06067421 */ /* 0x004fc80000000000 */
[----:B------:R-:W0:Y:S01]  /*0460*/  MUFU.SQRT R16, R6 ;  /* 0x0000000600107308 */ /* 0x000e220000002000 */
[----:B---3--:R-:W-:-:S07]  /*0470*/  FADD R10, R10, 9.9999997473787516356e-06 ;  /* 0x3727c5ac0a0a7421 */ /* 0x008fce0000000000 */
[----:B------:R-:W1:Y:S01]  /*0480*/  MUFU.SQRT R17, R10 ;  /* 0x0000000a00117308 */ /* 0x000e620000002000 */
[C---:B0-----:R-:W-:Y:S02]  /*0490*/  FSETP.GT.AND P6, PT, R16.reuse, 8.50705917302346158658e+37, PT ;  /* 0x7e8000001000780b */ /* 0x041fe40003fc4000 */
[----:B------:R-:W-:Y:S02]  /*04a0*/  FSETP.GEU.AND P3, PT, R16, 1.175494350822287508e-38, PT ;  /* 0x008000001000780b */ /* 0x000fe40003f6e000 */
[----:B------:R-:W-:Y:S02]  /*04b0*/  FSEL R19, R21, 1, P6 ;  /* 0x3f80000015137808 */ /* 0x000fe40003000000 */
[----:B-1----:R-:W-:-:S07]  /*04c0*/  FSETP.GT.AND P5, PT, R17, 8.50705917302346158658e+37, PT ;  /* 0x7e8000001100780b */ /* 0x002fce0003fa4000 */
[----:B------:R-:W-:Y:S01]  /*04d0*/  @P6 FMUL R16, R16, 0.25 ;  /* 0x3e80000010106820 */ /* 0x000fe20000400000 */
[----:B------:R-:W-:-:S03]  /*04e0*/  FSETP.GEU.AND P6, PT, R17, 1.175494350822287508e-38, PT ;  /* 0x008000001100780b */ /* 0x000fc60003fce000 */
[----:B------:R-:W-:Y:S02]  /*04f0*/  @!P3 FMUL R16, R16, 16777216 ;  /* 0x4b8000001010b820 */ /* 0x000fe40000400000 */
[----:B------:R-:W-:-:S08]  /*0500*/  @P5 FMUL R17, R17, 0.25 ;  /* 0x3e80000011115820 */ /* 0x000fd00000400000 */
[----:B------:R-:W-:Y:S01]  /*0510*/  @!P6 FMUL R17, R17, 16777216 ;  /* 0x4b8000001111e820 */ /* 0x000fe20000400000 */
[----:B------:R-:W0:Y:S01]  /*0520*/  MUFU.RCP R16, R16 ;  /* 0x0000001000107308 */ /* 0x000e220000001000 */
[----:B------:R-:W-:-:S07]  /*0530*/  FSEL R6, R21, 1, P5 ;  /* 0x3f80000015067808 */ /* 0x000fce0002800000 */
[----:B------:R-:W1:Y:S01]  /*0540*/  MUFU.RCP R17, R17 ;  /* 0x0000001100117308 */ /* 0x000e620000001000 */
[----:B----4-:R-:W-:Y:S02]  /*0550*/  SEL R2, R2, RZ, P4 ;  /* 0x000000ff02027207 */ /* 0x010fe40002000000 */
[----:B------:R-:W-:Y:S01]  /*0560*/  SEL R3, R3, RZ, P4 ;  /* 0x000000ff03037207 */ /* 0x000fe20002000000 */
[----:B------:R-:W-:Y:S01]  /*0570*/  @!P3 FMUL R19, R19, 16777216 ;  /* 0x4b8000001313b820 */ /* 0x000fe20000400000 */
[----:B------:R-:W-:Y:S01]  /*0580*/  @P2 SEL R2, R4, RZ, P1 ;  /* 0x000000ff04022207 */ /* 0x000fe20000800000 */
[----:B------:R-:W-:Y:S01]  /*0590*/  @!P6 FMUL R6, R6, 16777216 ;  /* 0x4b8000000606e820 */ /* 0x000fe20000400000 */
[----:B------:R-:W-:Y:S01]  /*05a0*/  @P2 SEL R3, R5, RZ, P1 ;  /* 0x000000ff05032207 */ /* 0x000fe20000800000 */
[----:B0-----:R-:W-:Y:S02]  /*05b0*/  FMUL R16, R16, R19 ;  /* 0x0000001310107220 */ /* 0x001fe40000400000 */
[----:B------:R-:W-:-:S02]  /*05c0*/  FADD R7, R2, -R7 ;  /* 0x8000000702077221 */ /* 0x000fc40000000000 */
[----:B------:R-:W-:Y:S01]  /*05d0*/  FADD R14, R3, -R14 ;  /* 0x8000000e030e7221 */ /* 0x000fe20000000000 */
[----:B-1----:R-:W-:Y:S01]  /*05e0*/  FMUL R17, R17, R6 ;  /* 0x0000000611117220 */ /* 0x002fe20000400000 */
[----:B------:R-:W-:-:S03]  /*05f0*/  FMUL R16, R7, R16 ;  /* 0x0000001007107220 */ /* 0x000fc60000400000 */
[----:B------:R-:W-:Y:S01]  /*0600*/  FMUL R14, R14, R17 ;  /* 0x000000110e0e7220 */ /* 0x000fe20000400000 */
[----:B-----5:R-:W-:-:S03]  /*0610*/  FFMA R15, R16, R20, R15 ;  /* 0x00000014100f7223 */ /* 0x020fc6000000000f */
[----:B------:R-:W-:Y:S02]  /*0620*/  FFMA R11, R14, R18, R11 ;  /* 0x000000120e0b7223 */ /* 0x000fe4000000000b */
[----:B------:R-:W-:Y:S01]  /*0630*/  FSETP.GEU.AND P1, PT, R15, RZ, PT ;  /* 0x000000ff0f00720b */ /* 0x000fe20003f2e000 */
[----:B------:R0:W-:Y:S02]  /*0640*/  @!P0 STG.E.64 desc[UR4][R12.64], R2 ;  /* 0x000000020c008986 */ /* 0x0001e4000c101b04 */
[----:B------:R-:W-:Y:S02]  /*0650*/  FSETP.GEU.AND P2, PT, R11, RZ, PT ;  /* 0x000000ff0b00720b */ /* 0x000fe40003f4e000 */
[----:B------:R-:W-:Y:S02]  /*0660*/  FSEL R10, R15, RZ, P1 ;  /* 0x000000ff0f0a7208 */ /* 0x000fe40000800000 */
[----:B------:R-:W-:Y:S01]  /*0670*/  FSEL R11, R11, RZ, P2 ;  /* 0x000000ff0b0b7208 */ /* 0x000fe20001000000 */
[----:B0-----:R-:W-:Y:S08]  /*0680*/  @P0 EXIT ;  /* 0x000000000000094d */ /* 0x001ff00003800000 */
[----:B------:R-:W-:Y:S01]  /*0690*/  STG.E.64 desc[UR4][R8.64], R10 ;  /* 0x0000000a08007986 */ /* 0x000fe2000c101b04 */
[----:B------:R-:W-:Y:S05]  /*06a0*/  EXIT ;  /* 0x000000000000794d */ /* 0x000fea0003800000 */
.L_x_0:
[----:B------:R-:W-:-:S00]  /*06b0*/  BRA `(.L_x_0) ;  /* 0xfffffffc00fc7947 */ /* 0x000fc0000383ffff */
[----:B------:R-:W-:-:S00]  /*06c0*/  NOP ;  /* 0x0000000000007918 */ /* 0x000fc00000000000 */
        /* <DEDUP_REMOVED lines=11> */
.L_x_1:


//--------------------- .nv.global.init           --------------------------
	.section	.nv.global.init,"aw",@progbits
.nv.global.init:
	.type		_$_str,@object
	.size		_$_str,(_$_str_$_2 - _$_str)
_$_str:
        /*0000*/ 	.byte	0x5f, 0x5f, 0x43, 0x55, 0x44, 0x41, 0x5f, 0x46, 0x54, 0x5a, 0x00
	.type		_$_str_$_2,@object
	.size		_$_str_$_2,(.L_1 - _$_str_$_2)
_$_str_$_2:
        /*000b*/ 	.byte	0x5f, 0x5f, 0x43, 0x55, 0x44, 0x41, 0x5f, 0x50, 0x52, 0x45, 0x43, 0x5f, 0x53, 0x51, 0x52, 0x54
        /*001b*/ 	.byte	0x00
.L_1:


//--------------------- .nv.constant0.triton_poi_fused__native_batch_norm_legit_no_training_cat_relu_90 --------------------------
	.section	.nv.constant0.triton_poi_fused__native_batch_norm_legit_no_training_cat_relu_90,"a",@progbits
	.sectionflags	@""
	.align	4
.nv.constant0.triton_poi_fused__native_batch_norm_legit_no_training_cat_relu_90:
	.zero		596
